//
// Generated by NVIDIA NVVM Compiler
//
// Compiler Build ID: CL-36424714
// Cuda compilation tools, release 13.0, V13.0.88
// Based on NVVM 20.0.0
//

.version 9.0
.target sm_100
.address_size 64

	// .globl	_Z9MemAccessPfmii

.visible .entry _Z9MemAccessPfmii(
	.param .u64 .ptr .align 1 _Z9MemAccessPfmii_param_0,
	.param .u64 _Z9MemAccessPfmii_param_1,
	.param .u32 _Z9MemAccessPfmii_param_2,
	.param .u32 _Z9MemAccessPfmii_param_3
)
{


	ret;

}


// ===== COMPILED SASS (sm_100) =====

	.target	sm_100

	.elftype	@"ET_EXEC"


//--------------------- .note.nv.tkinfo           --------------------------
	.section	.note.nv.tkinfo,"",@"SHT_NOTE"
	.sectionflags	@"SHF_NOTE_NV_TKINFO"
	.tkinfo
        /*0018*/ 	.word	0x00000002
        /*0030*/ 	.string	""
        /*0030*/ 	.string	"ptxas"
        /*0030*/ 	.string	"Cuda compilation tools, release 13.0, V13.0.88"
        /*0030*/ 	.string	"Build cuda_13.0.r13.0/compiler.36424714_0"
        /*0030*/ 	.string	"-arch sm_100 -m 64 "



//--------------------- .note.nv.cuinfo           --------------------------
	.section	.note.nv.cuinfo,"",@"SHT_NOTE"
	.sectionflags	@"SHF_NOTE_NV_CUINFO"
        /*0018*/ 	.short	0x0002
        /*001a*/ 	.short	0x0064
        /*001c*/ 	.short	0x0082
	.zero		2


//--------------------- .nv.info                  --------------------------
	.section	.nv.info,"",@"SHT_CUDA_INFO"
	.align	4


	//----- nvinfo : EIATTR_REGCOUNT
	.align		4
        /*0000*/ 	.byte	0x04, 0x2f
        /*0002*/ 	.short	(.L_1 - .L_0)
	.align		4
.L_0:
        /*0004*/ 	.word	index@(_Z9MemAccessPfmii)
        /*0008*/ 	.word	0x00000004


	//----- nvinfo : EIATTR_FRAME_SIZE
	.align		4
.L_1:
        /*000c*/ 	.byte	0x04, 0x11
        /*000e*/ 	.short	(.L_3 - .L_2)
	.align		4
.L_2:
        /*0010*/ 	.word	index@(_Z9MemAccessPfmii)
        /*0014*/ 	.word	0x00000000


	//----- nvinfo : EIATTR_MIN_STACK_SIZE
	.align		4
.L_3:
        /*0018*/ 	.byte	0x04, 0x12
        /*001a*/ 	.short	(.L_5 - .L_4)
	.align		4
.L_4:
        /*001c*/ 	.word	index@(_Z9MemAccessPfmii)
        /*0020*/ 	.word	0x00000000
.L_5:


//--------------------- .nv.compat                --------------------------
	.section	.nv.compat,"",@"SHT_CUDA_COMPAT_INFO"
	.align	4
        /*0000*/ 	.byte	0x02, 0x09, 0x00, 0x00, 0x02, 0x02, 0x01, 0x00, 0x02, 0x05, 0x05, 0x00, 0x03, 0x07, 0x01, 0x01
        /*0010*/ 	.byte	0x02, 0x03, 0x00, 0x00, 0x02, 0x06, 0x01, 0x00, 0x04, 0x0b, 0x08, 0x00, 0x09, 0x00, 0x00, 0x00
        /*0020*/ 	.byte	0x00, 0x00, 0x00, 0x00


//--------------------- .nv.info._Z9MemAccessPfmii --------------------------
	.section	.nv.info._Z9MemAccessPfmii,"",@"SHT_CUDA_INFO"
	.sectionflags	@""
	.align	4


	//----- nvinfo : EIATTR_CUDA_API_VERSION
	.align		4
        /*0000*/ 	.byte	0x04, 0x37
        /*0002*/ 	.short	(.L_7 - .L_6)
.L_6:
        /*0004*/ 	.word	0x00000082


	//----- nvinfo : EIATTR_KPARAM_INFO
	.align		4
.L_7:
        /*0008*/ 	.byte	0x04, 0x17
        /*000a*/ 	.short	(.L_9 - .L_8)
.L_8:
        /*000c*/ 	.word	0x00000000
        /*0010*/ 	.short	0x0003
        /*0012*/ 	.short	0x0014
        /*0014*/ 	.byte	0x00, 0xf0, 0x11, 0x00


	//----- nvinfo : EIATTR_KPARAM_INFO
	.align		4
.L_9:
        /*0018*/ 	.byte	0x04, 0x17
        /*001a*/ 	.short	(.L_11 - .L_10)
.L_10:
        /*001c*/ 	.word	0x00000000
        /*0020*/ 	.short	0x0002
        /*0022*/ 	.short	0x0010
        /*0024*/ 	.byte	0x00, 0xf0, 0x11, 0x00


	//----- nvinfo : EIATTR_KPARAM_INFO
	.align		4
.L_11:
        /*0028*/ 	.byte	0x04, 0x17
        /*002a*/ 	.short	(.L_13 - .L_12)
.L_12:
        /*002c*/ 	.word	0x00000000
        /*0030*/ 	.short	0x0001
        /*0032*/ 	.short	0x0008
        /*0034*/ 	.byte	0x00, 0xf0, 0x21, 0x00


	//----- nvinfo : EIATTR_KPARAM_INFO
	.align		4
.L_13:
        /*0038*/ 	.byte	0x04, 0x17
        /*003a*/ 	.short	(.L_15 - .L_14)
.L_14:
        /*003c*/ 	.word	0x00000000
        /*0040*/ 	.short	0x0000
        /*0042*/ 	.short	0x0000
        /*0044*/ 	.byte	0x00, 0xf5, 0x21, 0x00


	//----- nvinfo : EIATTR_SPARSE_MMA_MASK
	.align		4
.L_15:
        /*0048*/ 	.byte	0x03, 0x50
        /*004a*/ 	.short	0x0000


	//----- nvinfo : EIATTR_MAXREG_COUNT
	.align		4
        /*004c*/ 	.byte	0x03, 0x1b
        /*004e*/ 	.short	0x00ff


	//----- nvinfo : EIATTR_MERCURY_ISA_VERSION
	.align		4
        /*0050*/ 	.byte	0x03, 0x5f
        /*0052*/ 	.short	0x0101


	//----- nvinfo : EIATTR_VRC_CTA_INIT_COUNT
	.align		4
        /*0054*/ 	.byte	0x02, 0x4a
	.zero		1
	.zero		1


	//----- nvinfo : EIATTR_EXIT_INSTR_OFFSETS
	.align		4
        /*0058*/ 	.byte	0x04, 0x1c
        /*005a*/ 	.short	(.L_17 - .L_16)


	//   ....[0]....
.L_16:
        /*005c*/ 	.word	0x00000010


	//----- nvinfo : EIATTR_CBANK_PARAM_SIZE
	.align		4
.L_17:
        /*0060*/ 	.byte	0x03, 0x19
        /*0062*/ 	.short	0x0018


	//----- nvinfo : EIATTR_PARAM_CBANK
	.align		4
        /*0064*/ 	.byte	0x04, 0x0a
        /*0066*/ 	.short	(.L_19 - .L_18)
	.align		4
.L_18:
        /*0068*/ 	.word	index@(.nv.constant0._Z9MemAccessPfmii)
        /*006c*/ 	.short	0x0380
        /*006e*/ 	.short	0x0018


	//----- nvinfo : EIATTR_SW_WAR
	.align		4
.L_19:
        /*0070*/ 	.byte	0x04, 0x36
        /*0072*/ 	.short	(.L_21 - .L_20)
.L_20:
        /*0074*/ 	.word	0x00000008
.L_21:


//--------------------- .nv.callgraph             --------------------------
	.section	.nv.callgraph,"",@"SHT_CUDA_CALLGRAPH"
	.align	4
	.sectionentsize	8
	.align		4
        /*0000*/ 	.word	0x00000000
	.align		4
        /*0004*/ 	.word	0xffffffff
	.align		4
        /*0008*/ 	.word	0x00000000
	.align		4
        /*000c*/ 	.word	0xfffffffe
	.align		4
        /*0010*/ 	.word	0x00000000
	.align		4
        /*0014*/ 	.word	0xfffffffd
	.align		4
        /*0018*/ 	.word	0x00000000
	.align		4
        /*001c*/ 	.word	0xfffffffc


//--------------------- .text._Z9MemAccessPfmii   --------------------------
	.section	.text._Z9MemAccessPfmii,"ax",@progbits
	.align	128
        .global         _Z9MemAccessPfmii
        .type           _Z9MemAccessPfmii,@function
        .size           _Z9MemAccessPfmii,(.L_x_1 - _Z9MemAccessPfmii)
        .other          _Z9MemAccessPfmii,@"STO_CUDA_ENTRY STV_DEFAULT"
_Z9MemAccessPfmii:
.text._Z9MemAccessPfmii:
[----:B------:R-:W-:Y:S01]  /*0000*/  LDC R1, c[0x0][0x37c] ;  /* 0x0000df00ff017b82 */ /* 0x000fe20000000800 */
[----:B------:R-:W-:Y:S05]  /*0010*/  EXIT ;  /* 0x000000000000794d */ /* 0x000fea0003800000 */
.L_x_0:
[----:B------:R-:W-:-:S00]  /*0020*/  BRA `(.L_x_0) ;  /* 0xfffffffc00fc7947 */ /* 0x000fc0000383ffff */
[----:B------:R-:W-:-:S00]  /*0030*/  NOP ;  /* 0x0000000000007918 */ /* 0x000fc00000000000 */
        /* <DEDUP_REMOVED lines=12> */
.L_x_1:


//--------------------- .nv.shared.reserved.0     --------------------------
	.section	.nv.shared.reserved.0,"aw",@nobits
	.weak		__nv_reservedSMEM_offset_0_alias
	.size		__nv_reservedSMEM_offset_0_alias, 0, 64
	.other		__nv_reservedSMEM_offset_0_alias,@"STO_CUDA_RESERVED_SHARED STV_DEFAULT"
__nv_reservedSMEM_offset_0_alias:
	.zero		0
	.zero		64


//--------------------- .nv.constant0._Z9MemAccessPfmii --------------------------
	.section	.nv.constant0._Z9MemAccessPfmii,"a",@progbits
	.sectionflags	@""
	.align	4
.nv.constant0._Z9MemAccessPfmii:
	.zero		920


//--------------------- SYMBOLS --------------------------

	.type		.nv.reservedSmem.offset0,@object
	.size		.nv.reservedSmem.offset0,0x4
